//
// Generated by NVIDIA NVVM Compiler
//
// Compiler Build ID: CL-36424714
// Cuda compilation tools, release 13.0, V13.0.88
// Based on NVVM 20.0.0
//

.version 9.0
.target sm_100
.address_size 64

	// .globl	_Z19sum_matrix_parallelPiS_
// _ZZ19sum_matrix_parallelPiS_E11partial_sum has been demoted

.visible .entry _Z19sum_matrix_parallelPiS_(
	.param .u64 .ptr .align 1 _Z19sum_matrix_parallelPiS__param_0,
	.param .u64 .ptr .align 1 _Z19sum_matrix_parallelPiS__param_1
)
{
	.reg .pred 	%p<6>;
	.reg .b32 	%r<22>;
	.reg .b64 	%rd<7>;
	// demoted variable
	.shared .align 4 .b8 _ZZ19sum_matrix_parallelPiS_E11partial_sum[4096];
	ld.param.u64 	%rd1, [_Z19sum_matrix_parallelPiS__param_0];
	ld.param.u64 	%rd2, [_Z19sum_matrix_parallelPiS__param_1];
	mov.u32 	%r1, %tid.x;
	mov.u32 	%r10, %ctaid.x;
	mov.u32 	%r21, %ntid.x;
	mad.lo.s32 	%r3, %r10, %r21, %r1;
	setp.gt.s32 	%p1, %r3, 399999999;
	mov.b32 	%r20, 0;
	@%p1 bra 	$L__BB0_2;
	cvta.to.global.u64 	%rd3, %rd1;
	mul.wide.s32 	%rd4, %r3, 4;
	add.s64 	%rd5, %rd3, %rd4;
	ld.global.u32 	%r20, [%rd5];
$L__BB0_2:
	shl.b32 	%r11, %r1, 2;
	mov.u32 	%r12, _ZZ19sum_matrix_parallelPiS_E11partial_sum;
	add.s32 	%r6, %r12, %r11;
	st.shared.u32 	[%r6], %r20;
	setp.lt.u32 	%p2, %r21, 2;
	@%p2 bra 	$L__BB0_6;
$L__BB0_3:
	shr.u32 	%r8, %r21, 1;
	bar.sync 	0;
	setp.ge.u32 	%p3, %r1, %r8;
	@%p3 bra 	$L__BB0_5;
	shl.b32 	%r13, %r8, 2;
	add.s32 	%r14, %r6, %r13;
	ld.shared.u32 	%r15, [%r14];
	ld.shared.u32 	%r16, [%r6];
	add.s32 	%r17, %r16, %r15;
	st.shared.u32 	[%r6], %r17;
$L__BB0_5:
	setp.gt.u32 	%p4, %r21, 3;
	mov.u32 	%r21, %r8;
	@%p4 bra 	$L__BB0_3;
$L__BB0_6:
	setp.ne.s32 	%p5, %r1, 0;
	@%p5 bra 	$L__BB0_8;
	ld.shared.u32 	%r18, [_ZZ19sum_matrix_parallelPiS_E11partial_sum];
	cvta.to.global.u64 	%rd6, %rd2;
	atom.global.add.u32 	%r19, [%rd6], %r18;
$L__BB0_8:
	ret;

}


// ===== COMPILED SASS (sm_100) =====

	.target	sm_100

	.elftype	@"ET_EXEC"


//--------------------- .note.nv.tkinfo           --------------------------
	.section	.note.nv.tkinfo,"",@"SHT_NOTE"
	.sectionflags	@"SHF_NOTE_NV_TKINFO"
	.tkinfo
        /*0018*/ 	.word	0x00000002
        /*0030*/ 	.string	""
        /*0030*/ 	.string	"ptxas"
        /*0030*/ 	.string	"Cuda compilation tools, release 13.0, V13.0.88"
        /*0030*/ 	.string	"Build cuda_13.0.r13.0/compiler.36424714_0"
        /*0030*/ 	.string	"-arch sm_100 -m 64 "



//--------------------- .note.nv.cuinfo           --------------------------
	.section	.note.nv.cuinfo,"",@"SHT_NOTE"
	.sectionflags	@"SHF_NOTE_NV_CUINFO"
        /*0018*/ 	.short	0x0002
        /*001a*/ 	.short	0x0064
        /*001c*/ 	.short	0x0082
	.zero		2


//--------------------- .nv.info                  --------------------------
	.section	.nv.info,"",@"SHT_CUDA_INFO"
	.align	4


	//----- nvinfo : EIATTR_REGCOUNT
	.align		4
        /*0000*/ 	.byte	0x04, 0x2f
        /*0002*/ 	.short	(.L_1 - .L_0)
	.align		4
.L_0:
        /*0004*/ 	.word	index@(_Z19sum_matrix_parallelPiS_)
        /*0008*/ 	.word	0x0000000a


	//----- nvinfo : EIATTR_FRAME_SIZE
	.align		4
.L_1:
        /*000c*/ 	.byte	0x04, 0x11
        /*000e*/ 	.short	(.L_3 - .L_2)
	.align		4
.L_2:
        /*0010*/ 	.word	index@(_Z19sum_matrix_parallelPiS_)
        /*0014*/ 	.word	0x00000000


	//----- nvinfo : EIATTR_MIN_STACK_SIZE
	.align		4
.L_3:
        /*0018*/ 	.byte	0x04, 0x12
        /*001a*/ 	.short	(.L_5 - .L_4)
	.align		4
.L_4:
        /*001c*/ 	.word	index@(_Z19sum_matrix_parallelPiS_)
        /*0020*/ 	.word	0x00000000
.L_5:


//--------------------- .nv.compat                --------------------------
	.section	.nv.compat,"",@"SHT_CUDA_COMPAT_INFO"
	.align	4
        /*0000*/ 	.byte	0x02, 0x09, 0x00, 0x00, 0x02, 0x02, 0x01, 0x00, 0x02, 0x05, 0x05, 0x00, 0x03, 0x07, 0x01, 0x01
        /*0010*/ 	.byte	0x02, 0x03, 0x00, 0x00, 0x02, 0x06, 0x01, 0x00, 0x04, 0x0b, 0x08, 0x00, 0x09, 0x00, 0x00, 0x00
        /*0020*/ 	.byte	0x00, 0x00, 0x00, 0x00


//--------------------- .nv.info._Z19sum_matrix_parallelPiS_ --------------------------
	.section	.nv.info._Z19sum_matrix_parallelPiS_,"",@"SHT_CUDA_INFO"
	.sectionflags	@""
	.align	4


	//----- nvinfo : EIATTR_CUDA_API_VERSION
	.align		4
        /*0000*/ 	.byte	0x04, 0x37
        /*0002*/ 	.short	(.L_7 - .L_6)
.L_6:
        /*0004*/ 	.word	0x00000082


	//----- nvinfo : EIATTR_KPARAM_INFO
	.align		4
.L_7:
        /*0008*/ 	.byte	0x04, 0x17
        /*000a*/ 	.short	(.L_9 - .L_8)
.L_8:
        /*000c*/ 	.word	0x00000000
        /*0010*/ 	.short	0x0001
        /*0012*/ 	.short	0x0008
        /*0014*/ 	.byte	0x00, 0xf5, 0x21, 0x00


	//----- nvinfo : EIATTR_KPARAM_INFO
	.align		4
.L_9:
        /*0018*/ 	.byte	0x04, 0x17
        /*001a*/ 	.short	(.L_11 - .L_10)
.L_10:
        /*001c*/ 	.word	0x00000000
        /*0020*/ 	.short	0x0000
        /*0022*/ 	.short	0x0000
        /*0024*/ 	.byte	0x00, 0xf5, 0x21, 0x00


	//----- nvinfo : EIATTR_SPARSE_MMA_MASK
	.align		4
.L_11:
        /*0028*/ 	.byte	0x03, 0x50
        /*002a*/ 	.short	0x0000


	//----- nvinfo : EIATTR_MAXREG_COUNT
	.align		4
        /*002c*/ 	.byte	0x03, 0x1b
        /*002e*/ 	.short	0x00ff


	//----- nvinfo : EIATTR_NUM_BARRIERS
	.align		4
        /*0030*/ 	.byte	0x02, 0x4c
        /*0032*/ 	.byte	0x01
	.zero		1


	//----- nvinfo : EIATTR_MERCURY_ISA_VERSION
	.align		4
        /*0034*/ 	.byte	0x03, 0x5f
        /*0036*/ 	.short	0x0101


	//----- nvinfo : EIATTR_VRC_CTA_INIT_COUNT
	.align		4
        /*0038*/ 	.byte	0x02, 0x4a
	.zero		1
	.zero		1


	//----- nvinfo : EIATTR_EXIT_INSTR_OFFSETS
	.align		4
        /*003c*/ 	.byte	0x04, 0x1c
        /*003e*/ 	.short	(.L_13 - .L_12)


	//   ....[0]....
.L_12:
        /*0040*/ 	.word	0x000001e0


	//   ....[1]....
        /*0044*/ 	.word	0x00000250


	//----- nvinfo : EIATTR_CBANK_PARAM_SIZE
	.align		4
.L_13:
        /*0048*/ 	.byte	0x03, 0x19
        /*004a*/ 	.short	0x0010


	//----- nvinfo : EIATTR_PARAM_CBANK
	.align		4
        /*004c*/ 	.byte	0x04, 0x0a
        /*004e*/ 	.short	(.L_15 - .L_14)
	.align		4
.L_14:
        /*0050*/ 	.word	index@(.nv.constant0._Z19sum_matrix_parallelPiS_)
        /*0054*/ 	.short	0x0380
        /*0056*/ 	.short	0x0010


	//----- nvinfo : EIATTR_SW_WAR
	.align		4
.L_15:
        /*0058*/ 	.byte	0x04, 0x36
        /*005a*/ 	.short	(.L_17 - .L_16)
.L_16:
        /*005c*/ 	.word	0x00000008
.L_17:


//--------------------- .nv.callgraph             --------------------------
	.section	.nv.callgraph,"",@"SHT_CUDA_CALLGRAPH"
	.align	4
	.sectionentsize	8
	.align		4
        /*0000*/ 	.word	0x00000000
	.align		4
        /*0004*/ 	.word	0xffffffff
	.align		4
        /*0008*/ 	.word	0x00000000
	.align		4
        /*000c*/ 	.word	0xfffffffe
	.align		4
        /*0010*/ 	.word	0x00000000
	.align		4
        /*0014*/ 	.word	0xfffffffd
	.align		4
        /*0018*/ 	.word	0x00000000
	.align		4
        /*001c*/ 	.word	0xfffffffc


//--------------------- .text._Z19sum_matrix_parallelPiS_ --------------------------
	.section	.text._Z19sum_matrix_parallelPiS_,"ax",@progbits
	.align	128
        .global         _Z19sum_matrix_parallelPiS_
        .type           _Z19sum_matrix_parallelPiS_,@function
        .size           _Z19sum_matrix_parallelPiS_,(.L_x_3 - _Z19sum_matrix_parallelPiS_)
        .other          _Z19sum_matrix_parallelPiS_,@"STO_CUDA_ENTRY STV_DEFAULT"
_Z19sum_matrix_parallelPiS_:
.text._Z19sum_matrix_parallelPiS_:
[----:B------:R-:W-:Y:S01]  /*0000*/  LDC R1, c[0x0][0x37c] ;  /* 0x0000df00ff017b82 */ /* 0x000fe20000000800 */
[----:B------:R-:W0:Y:S07]  /*0010*/  S2R R7, SR_TID.X ;  /* 0x0000000000077919 */ /* 0x000e2e0000002100 */
[----:B------:R-:W0:Y:S01]  /*0020*/  S2UR UR4, SR_CTAID.X ;  /* 0x00000000000479c3 */ /* 0x000e220000002500 */
[----:B------:R-:W1:Y:S01]  /*0030*/  LDCU.64 UR6, c[0x0][0x358] ;  /* 0x00006b00ff0677ac */ /* 0x000e620008000a00 */
[----:B------:R-:W-:-:S06]  /*0040*/  IMAD.MOV.U32 R4, RZ, RZ, RZ ;  /* 0x000000ffff047224 */ /* 0x000fcc00078e00ff */
[----:B------:R-:W0:Y:S02]  /*0050*/  LDC R0, c[0x0][0x360] ;  /* 0x0000d800ff007b82 */ /* 0x000e240000000800 */
[----:B0-----:R-:W-:-:S05]  /*0060*/  IMAD R5, R0, UR4, R7 ;  /* 0x0000000400057c24 */ /* 0x001fca000f8e0207 */
[----:B------:R-:W-:-:S13]  /*0070*/  ISETP.GT.AND P0, PT, R5, 0x17d783ff, PT ;  /* 0x17d783ff0500780c */ /* 0x000fda0003f04270 */
[----:B------:R-:W0:Y:S02]  /*0080*/  @!P0 LDC.64 R2, c[0x0][0x380] ;  /* 0x0000e000ff028b82 */ /* 0x000e240000000a00 */
[----:B0-----:R-:W-:-:S05]  /*0090*/  @!P0 IMAD.WIDE R2, R5, 0x4, R2 ;  /* 0x0000000405028825 */ /* 0x001fca00078e0202 */
[----:B-1----:R-:W2:Y:S01]  /*00a0*/  @!P0 LDG.E R4, desc[UR6][R2.64] ;  /* 0x0000000602048981 */ /* 0x002ea2000c1e1900 */
[----:B------:R-:W0:Y:S01]  /*00b0*/  S2UR UR5, SR_CgaCtaId ;  /* 0x00000000000579c3 */ /* 0x000e220000008800 */
[----:B------:R-:W-:Y:S01]  /*00c0*/  UMOV UR4, 0x400 ;  /* 0x0000040000047882 */ /* 0x000fe20000000000 */
[----:B------:R-:W-:Y:S02]  /*00d0*/  ISETP.GE.U32.AND P1, PT, R0, 0x2, PT ;  /* 0x000000020000780c */ /* 0x000fe40003f26070 */
[----:B------:R-:W-:Y:S01]  /*00e0*/  ISETP.NE.AND P0, PT, R7, RZ, PT ;  /* 0x000000ff0700720c */ /* 0x000fe20003f05270 */
[----:B0-----:R-:W-:-:S06]  /*00f0*/  ULEA UR4, UR5, UR4, 0x18 ;  /* 0x0000000405047291 */ /* 0x001fcc000f8ec0ff */
[----:B------:R-:W-:-:S05]  /*0100*/  LEA R5, R7, UR4, 0x2 ;  /* 0x0000000407057c11 */ /* 0x000fca000f8e10ff */
[----:B--2---:R0:W-:Y:S01]  /*0110*/  STS [R5], R4 ;  /* 0x0000000405007388 */ /* 0x0041e20000000800 */
[----:B------:R-:W-:Y:S05]  /*0120*/  @!P1 BRA `(.L_x_0) ;  /* 0x00000000002c9947 */ /* 0x000fea0003800000 */
.L_x_1:
[----:B------:R-:W-:Y:S01]  /*0130*/  BAR.SYNC.DEFER_BLOCKING 0x0 ;  /* 0x0000000000007b1d */ /* 0x000fe20000010000 */
[----:B------:R-:W-:-:S04]  /*0140*/  SHF.R.U32.HI R6, RZ, 0x1, R0 ;  /* 0x00000001ff067819 */ /* 0x000fc80000011600 */
[----:B------:R-:W-:-:S13]  /*0150*/  ISETP.GE.U32.AND P1, PT, R7, R6, PT ;  /* 0x000000060700720c */ /* 0x000fda0003f26070 */
[----:B------:R-:W-:Y:S01]  /*0160*/  @!P1 IMAD R2, R6, 0x4, R5 ;  /* 0x0000000406029824 */ /* 0x000fe200078e0205 */
[----:B------:R-:W-:Y:S05]  /*0170*/  @!P1 LDS R3, [R5] ;  /* 0x0000000005039984 */ /* 0x000fea0000000800 */
[----:B------:R-:W0:Y:S02]  /*0180*/  @!P1 LDS R2, [R2] ;  /* 0x0000000002029984 */ /* 0x000e240000000800 */
[----:B0-----:R-:W-:-:S05]  /*0190*/  @!P1 IMAD.IADD R4, R2, 0x1, R3 ;  /* 0x0000000102049824 */ /* 0x001fca00078e0203 */
[----:B------:R1:W-:Y:S01]  /*01a0*/  @!P1 STS [R5], R4 ;  /* 0x0000000405009388 */ /* 0x0003e20000000800 */
[----:B------:R-:W-:Y:S01]  /*01b0*/  ISETP.GT.U32.AND P1, PT, R0, 0x3, PT ;  /* 0x000000030000780c */ /* 0x000fe20003f24070 */
[----:B------:R-:W-:-:S12]  /*01c0*/  IMAD.MOV.U32 R0, RZ, RZ, R6 ;  /* 0x000000ffff007224 */ /* 0x000fd800078e0006 */
[----:B-1----:R-:W-:Y:S05]  /*01d0*/  @P1 BRA `(.L_x_1) ;  /* 0xfffffffc00d41947 */ /* 0x002fea000383ffff */
.L_x_0:
[----:B------:R-:W-:Y:S05]  /*01e0*/  @P0 EXIT ;  /* 0x000000000000094d */ /* 0x000fea0003800000 */
[----:B------:R-:W1:Y:S01]  /*01f0*/  S2UR UR5, SR_CgaCtaId ;  /* 0x00000000000579c3 */ /* 0x000e620000008800 */
[----:B------:R-:W-:-:S07]  /*0200*/  UMOV UR4, 0x400 ;  /* 0x0000040000047882 */ /* 0x000fce0000000000 */
[----:B------:R-:W2:Y:S01]  /*0210*/  LDC.64 R2, c[0x0][0x388] ;  /* 0x0000e200ff027b82 */ /* 0x000ea20000000a00 */
[----:B-1----:R-:W-:-:S09]  /*0220*/  ULEA UR4, UR5, UR4, 0x18 ;  /* 0x0000000405047291 */ /* 0x002fd2000f8ec0ff */
[----:B0-----:R-:W2:Y:S04]  /*0230*/  LDS R5, [UR4] ;  /* 0x00000004ff057984 */ /* 0x001ea80008000800 */
[----:B--2---:R-:W-:Y:S01]  /*0240*/  REDG.E.ADD.STRONG.GPU desc[UR6][R2.64], R5 ;  /* 0x000000050200798e */ /* 0x004fe2000c12e106 */
[----:B------:R-:W-:Y:S05]  /*0250*/  EXIT ;  /* 0x000000000000794d */ /* 0x000fea0003800000 */
.L_x_2:
[----:B------:R-:W-:-:S00]  /*0260*/  BRA `(.L_x_2) ;  /* 0xfffffffc00fc7947 */ /* 0x000fc0000383ffff */
[----:B------:R-:W-:-:S00]  /*0270*/  NOP ;  /* 0x0000000000007918 */ /* 0x000fc00000000000 */
        /* <DEDUP_REMOVED lines=8> */
.L_x_3:


//--------------------- .nv.shared._Z19sum_matrix_parallelPiS_ --------------------------
	.section	.nv.shared._Z19sum_matrix_parallelPiS_,"aw",@nobits
	.sectionflags	@""
	.align	4
.nv.shared._Z19sum_matrix_parallelPiS_:
	.zero		5120


//--------------------- .nv.shared.reserved.0     --------------------------
	.section	.nv.shared.reserved.0,"aw",@nobits
	.weak		__nv_reservedSMEM_offset_0_alias
	.size		__nv_reservedSMEM_offset_0_alias, 0, 64
	.other		__nv_reservedSMEM_offset_0_alias,@"STO_CUDA_RESERVED_SHARED STV_DEFAULT"
__nv_reservedSMEM_offset_0_alias:
	.zero		0
	.zero		64


//--------------------- .nv.constant0._Z19sum_matrix_parallelPiS_ --------------------------
	.section	.nv.constant0._Z19sum_matrix_parallelPiS_,"a",@progbits
	.sectionflags	@""
	.align	4
.nv.constant0._Z19sum_matrix_parallelPiS_:
	.zero		912


//--------------------- SYMBOLS --------------------------

	.type		.nv.reservedSmem.offset0,@object
	.size		.nv.reservedSmem.offset0,0x4
	.type		.nv.reservedSmem.cap,@object
	.size		.nv.reservedSmem.cap,0x4
